	.headerflags	@"EF_CUDA_TEXMODE_UNIFIED EF_CUDA_64BIT_ADDRESS EF_CUDA_ACCELERATORS EF_CUDA_SM90 EF_CUDA_VIRTUAL_SM(EF_CUDA_SM90)"
	.elftype	@"ET_EXEC"


//--------------------- .nv.info                  --------------------------
	.section	.nv.info,"",@"SHT_CUDA_INFO"
	.align	4


	//----- nvinfo : EIATTR_REGCOUNT
	.align		4
        /*0000*/ 	.byte	0x04, 0x2f
        /*0002*/ 	.short	(.L_3 - .L_2)
	.align		4
.L_2:
        /*0004*/ 	.word	index@(triton_poi_fused__native_batch_norm_legit_no_training__unsafe_index_add_convolution_relu_46)
        /*0008*/ 	.word	0x00000026


	//----- nvinfo : EIATTR_MIN_STACK_SIZE
	.align		4
.L_3:
        /*000c*/ 	.byte	0x04, 0x12
        /*000e*/ 	.short	(.L_5 - .L_4)
	.align		4
.L_4:
        /*0010*/ 	.word	index@(triton_poi_fused__native_batch_norm_legit_no_training__unsafe_index_add_convolution_relu_46)
        /*0014*/ 	.word	0x00000000


	//----- nvinfo : EIATTR_FRAME_SIZE
	.align		4
.L_5:
        /*0018*/ 	.byte	0x04, 0x11
        /*001a*/ 	.short	(.L_7 - .L_6)
	.align		4
.L_6:
        /*001c*/ 	.word	index@(triton_poi_fused__native_batch_norm_legit_no_training__unsafe_index_add_convolution_relu_46)
        /*0020*/ 	.word	0x00000000


	//----- nvinfo : EIATTR_MIN_STACK_SIZE
	.align		4
.L_7:
        /*0024*/ 	.byte	0x04, 0x12
        /*0026*/ 	.short	(.L_9 - .L_8)
	.align		4
.L_8:
        /*0028*/ 	.word	index@(triton_poi_fused__native_batch_norm_legit_no_training__unsafe_index_add_convolution_relu_46)
        /*002c*/ 	.word	0x00000000
.L_9:


//--------------------- .nv.info.triton_poi_fused__native_batch_norm_legit_no_training__unsafe_index_add_convolution_relu_46 --------------------------
	.section	.nv.info.triton_poi_fused__native_batch_norm_legit_no_training__unsafe_index_add_convolution_relu_46,"",@"SHT_CUDA_INFO"
	.sectionflags	@""
	.align	4


	//----- nvinfo : EIATTR_CUDA_API_VERSION
	.align		4
        /*0000*/ 	.byte	0x04, 0x37
        /*0002*/ 	.short	(.L_11 - .L_10)
.L_10:
        /*0004*/ 	.word	0x0000007c


	//----- nvinfo : EIATTR_KPARAM_INFO
	.align		4
.L_11:
        /*0008*/ 	.byte	0x04, 0x17
        /*000a*/ 	.short	(.L_13 - .L_12)
.L_12:
        /*000c*/ 	.word	0x00000000
        /*0010*/ 	.short	0x0010
        /*0012*/ 	.short	0x0080
        /*0014*/ 	.byte	0x00, 0xf0, 0x11, 0x00


	//----- nvinfo : EIATTR_KPARAM_INFO
	.align		4
.L_13:
        /*0018*/ 	.byte	0x04, 0x17
        /*001a*/ 	.short	(.L_15 - .L_14)
.L_14:
        /*001c*/ 	.word	0x00000000
        /*0020*/ 	.short	0x000f
        /*0022*/ 	.short	0x0078
        /*0024*/ 	.byte	0x00, 0xf4, 0x21, 0x00


	//----- nvinfo : EIATTR_KPARAM_INFO
	.align		4
.L_15:
        /*0028*/ 	.byte	0x04, 0x17
        /*002a*/ 	.short	(.L_17 - .L_16)
.L_16:
        /*002c*/ 	.word	0x00000000
        /*0030*/ 	.short	0x000e
        /*0032*/ 	.short	0x0070
        /*0034*/ 	.byte	0x00, 0xf4, 0x21, 0x00


	//----- nvinfo : EIATTR_KPARAM_INFO
	.align		4
.L_17:
        /*0038*/ 	.byte	0x04, 0x17
        /*003a*/ 	.short	(.L_19 - .L_18)
.L_18:
        /*003c*/ 	.word	0x00000000
        /*0040*/ 	.short	0x000d
        /*0042*/ 	.short	0x0068
        /*0044*/ 	.byte	0x00, 0xf4, 0x21, 0x00


	//----- nvinfo : EIATTR_KPARAM_INFO
	.align		4
.L_19:
        /*0048*/ 	.byte	0x04, 0x17
        /*004a*/ 	.short	(.L_21 - .L_20)
.L_20:
        /*004c*/ 	.word	0x00000000
        /*0050*/ 	.short	0x000c
        /*0052*/ 	.short	0x0060
        /*0054*/ 	.byte	0x00, 0xf4, 0x21, 0x00


	//----- nvinfo : EIATTR_KPARAM_INFO
	.align		4
.L_21:
        /*0058*/ 	.byte	0x04, 0x17
        /*005a*/ 	.short	(.L_23 - .L_22)
.L_22:
        /*005c*/ 	.word	0x00000000
        /*0060*/ 	.short	0x000b
        /*0062*/ 	.short	0x0058
        /*0064*/ 	.byte	0x00, 0xf4, 0x21, 0x00


	//----- nvinfo : EIATTR_KPARAM_INFO
	.align		4
.L_23:
        /*0068*/ 	.byte	0x04, 0x17
        /*006a*/ 	.short	(.L_25 - .L_24)
.L_24:
        /*006c*/ 	.word	0x00000000
        /*0070*/ 	.short	0x000a
        /*0072*/ 	.short	0x0050
        /*0074*/ 	.byte	0x00, 0xf4, 0x21, 0x00


	//----- nvinfo : EIATTR_KPARAM_INFO
	.align		4
.L_25:
        /*0078*/ 	.byte	0x04, 0x17
        /*007a*/ 	.short	(.L_27 - .L_26)
.L_26:
        /*007c*/ 	.word	0x00000000
        /*0080*/ 	.short	0x0009
        /*0082*/ 	.short	0x0048
        /*0084*/ 	.byte	0x00, 0xf4, 0x21, 0x00


	//----- nvinfo : EIATTR_KPARAM_INFO
	.align		4
.L_27:
        /*0088*/ 	.byte	0x04, 0x17
        /*008a*/ 	.short	(.L_29 - .L_28)
.L_28:
        /*008c*/ 	.word	0x00000000
        /*0090*/ 	.short	0x0008
        /*0092*/ 	.short	0x0040
        /*0094*/ 	.byte	0x00, 0xf4, 0x21, 0x00


	//----- nvinfo : EIATTR_KPARAM_INFO
	.align		4
.L_29:
        /*0098*/ 	.byte	0x04, 0x17
        /*009a*/ 	.short	(.L_31 - .L_30)
.L_30:
        /*009c*/ 	.word	0x00000000
        /*00a0*/ 	.short	0x0007
        /*00a2*/ 	.short	0x0038
        /*00a4*/ 	.byte	0x00, 0xf4, 0x21, 0x00


	//----- nvinfo : EIATTR_KPARAM_INFO
	.align		4
.L_31:
        /*00a8*/ 	.byte	0x04, 0x17
        /*00aa*/ 	.short	(.L_33 - .L_32)
.L_32:
        /*00ac*/ 	.word	0x00000000
        /*00b0*/ 	.short	0x0006
        /*00b2*/ 	.short	0x0030
        /*00b4*/ 	.byte	0x00, 0xf4, 0x21, 0x00


	//----- nvinfo : EIATTR_KPARAM_INFO
	.align		4
.L_33:
        /*00b8*/ 	.byte	0x04, 0x17
        /*00ba*/ 	.short	(.L_35 - .L_34)
.L_34:
        /*00bc*/ 	.word	0x00000000
        /*00c0*/ 	.short	0x0005
        /*00c2*/ 	.short	0x0028
        /*00c4*/ 	.byte	0x00, 0xf4, 0x21, 0x00


	//----- nvinfo : EIATTR_KPARAM_INFO
	.align		4
.L_35:
        /*00c8*/ 	.byte	0x04, 0x17
        /*00ca*/ 	.short	(.L_37 - .L_36)
.L_36:
        /*00cc*/ 	.word	0x00000000
        /*00d0*/ 	.short	0x0004
        /*00d2*/ 	.short	0x0020
        /*00d4*/ 	.byte	0x00, 0xf4, 0x21, 0x00


	//----- nvinfo : EIATTR_KPARAM_INFO
	.align		4
.L_37:
        /*00d8*/ 	.byte	0x04, 0x17
        /*00da*/ 	.short	(.L_39 - .L_38)
.L_38:
        /*00dc*/ 	.word	0x00000000
        /*00e0*/ 	.short	0x0003
        /*00e2*/ 	.short	0x0018
        /*00e4*/ 	.byte	0x00, 0xf4, 0x21, 0x00


	//----- nvinfo : EIATTR_KPARAM_INFO
	.align		4
.L_39:
        /*00e8*/ 	.byte	0x04, 0x17
        /*00ea*/ 	.short	(.L_41 - .L_40)
.L_40:
        /*00ec*/ 	.word	0x00000000
        /*00f0*/ 	.short	0x0002
        /*00f2*/ 	.short	0x0010
        /*00f4*/ 	.byte	0x00, 0xf4, 0x21, 0x00


	//----- nvinfo : EIATTR_KPARAM_INFO
	.align		4
.L_41:
        /*00f8*/ 	.byte	0x04, 0x17
        /*00fa*/ 	.short	(.L_43 - .L_42)
.L_42:
        /*00fc*/ 	.word	0x00000000
        /*0100*/ 	.short	0x0001
        /*0102*/ 	.short	0x0008
        /*0104*/ 	.byte	0x00, 0xf4, 0x21, 0x00


	//----- nvinfo : EIATTR_KPARAM_INFO
	.align		4
.L_43:
        /*0108*/ 	.byte	0x04, 0x17
        /*010a*/ 	.short	(.L_45 - .L_44)
.L_44:
        /*010c*/ 	.word	0x00000000
        /*0110*/ 	.short	0x0000
        /*0112*/ 	.short	0x0000
        /*0114*/ 	.byte	0x00, 0xf4, 0x21, 0x00


	//----- nvinfo : EIATTR_SPARSE_MMA_MASK
	.align		4
.L_45:
        /*0118*/ 	.byte	0x03, 0x50
        /*011a*/ 	.short	0x0000


	//----- nvinfo : EIATTR_MAXREG_COUNT
	.align		4
        /*011c*/ 	.byte	0x03, 0x1b
        /*011e*/ 	.short	0x00ff


	//----- nvinfo : EIATTR_EXIT_INSTR_OFFSETS
	.align		4
        /*0120*/ 	.byte	0x04, 0x1c
        /*0122*/ 	.short	(.L_47 - .L_46)


	//   ....[0]....
.L_46:
        /*0124*/ 	.word	0x000009f0


	//   ....[1]....
        /*0128*/ 	.word	0x00000a10


	//----- nvinfo : EIATTR_REQNTID
	.align		4
.L_47:
        /*012c*/ 	.byte	0x04, 0x10
        /*012e*/ 	.short	(.L_49 - .L_48)
.L_48:
        /*0130*/ 	.word	0x00000080
        /*0134*/ 	.word	0x00000001
        /*0138*/ 	.word	0x00000001


	//----- nvinfo : EIATTR_CBANK_PARAM_SIZE
	.align		4
.L_49:
        /*013c*/ 	.byte	0x03, 0x19
        /*013e*/ 	.short	0x0084


	//----- nvinfo : EIATTR_PARAM_CBANK
	.align		4
        /*0140*/ 	.byte	0x04, 0x0a
        /*0142*/ 	.short	(.L_51 - .L_50)
	.align		4
.L_50:
        /*0144*/ 	.word	index@(.nv.constant0.triton_poi_fused__native_batch_norm_legit_no_training__unsafe_index_add_convolution_relu_46)
        /*0148*/ 	.short	0x0210
        /*014a*/ 	.short	0x0084


	//----- nvinfo : EIATTR_SW_WAR
	.align		4
.L_51:
        /*014c*/ 	.byte	0x04, 0x36
        /*014e*/ 	.short	(.L_53 - .L_52)
.L_52:
        /*0150*/ 	.word	0x00000008
.L_53:


//--------------------- .nv.callgraph             --------------------------
	.section	.nv.callgraph,"",@"SHT_CUDA_CALLGRAPH"
	.align	4
	.sectionentsize	8
	.align		4
        /*0000*/ 	.word	0x00000000
	.align		4
        /*0004*/ 	.word	0xffffffff
	.align		4
        /*0008*/ 	.word	0x00000000
	.align		4
        /*000c*/ 	.word	0xfffffffe
	.align		4
        /*0010*/ 	.word	0x00000000
	.align		4
        /*0014*/ 	.word	0xfffffffd
	.align		4
        /*0018*/ 	.word	0x00000000
	.align		4
        /*001c*/ 	.word	0xfffffffc


//--------------------- .nv.constant4             --------------------------
	.section	.nv.constant4,"a",@progbits
	.align	8
	.align		8
.nv.constant4:
        /*0000*/ 	.dword	_$_str
	.align		8
        /*0008*/ 	.dword	_$_str_$_2


//--------------------- .text.triton_poi_fused__native_batch_norm_legit_no_training__unsafe_index_add_convolution_relu_46 --------------------------
	.section	.text.triton_poi_fused__native_batch_norm_legit_no_training__unsafe_index_add_convolution_relu_46,"ax",@progbits
	.align	128
        .global         triton_poi_fused__native_batch_norm_legit_no_training__unsafe_index_add_convolution_relu_46
        .type           triton_poi_fused__native_batch_norm_legit_no_training__unsafe_index_add_convolution_relu_46,@function
        .size           triton_poi_fused__native_batch_norm_legit_no_training__unsafe_index_add_convolution_relu_46,(.L_x_1 - triton_poi_fused__native_batch_norm_legit_no_training__unsafe_index_add_convolution_relu_46)
        .other          triton_poi_fused__native_batch_norm_legit_no_training__unsafe_index_add_convolution_relu_46,@"STO_CUDA_ENTRY STV_DEFAULT"
triton_poi_fused__native_batch_norm_legit_no_training__unsafe_index_add_convolution_relu_46:
.text.triton_poi_fused__native_batch_norm_legit_no_training__unsafe_index_add_convolution_relu_46:
[----:B------:R-:W0:Y:S01]  /*0000*/  LDC R1, c[0x0][0x28] ;  /* 0x00000a00ff017b82 */ /* 0x000e220000000800 */
[----:B------:R-:W1:Y:S07]  /*0010*/  S2R R0, SR_TID.X ;  /* 0x0000000000007919 */ /* 0x000e6e0000002100 */
[----:B------:R-:W2:Y:S01]  /*0020*/  LDC.64 R8, c[0x0][0x248] ;  /* 0x00009200ff087b82 */ /* 0x000ea20000000a00 */
[----:B------:R-:W-:Y:S01]  /*0030*/  CS2R R6, SRZ ;  /* 0x0000000000067805 */ /* 0x000fe2000001ff00 */
[----:B------:R-:W-:Y:S01]  /*0040*/  ULDC.64 UR4, c[0x0][0x208] ;  /* 0x0000820000047ab9 */ /* 0x000fe20000000a00 */
[----:B------:R-:W3:Y:S01]  /*0050*/  S2R R24, SR_CTAID.X ;  /* 0x0000000000187919 */ /* 0x000ee20000002500 */
[----:B------:R-:W-:Y:S01]  /*0060*/  CS2R R4, SRZ ;  /* 0x0000000000047805 */ /* 0x000fe2000001ff00 */
[----:B------:R-:W-:-:S03]  /*0070*/  ULDC.64 UR6, c[0x0][0x240] ;  /* 0x0000900000067ab9 */ /* 0x000fc60000000a00 */
[----:B------:R-:W4:Y:S08]  /*0080*/  LDC.64 R20, c[0x0][0x278] ;  /* 0x00009e00ff147b82 */ /* 0x000f300000000a00 */
[----:B------:R-:W5:Y:S08]  /*0090*/  LDC.64 R10, c[0x0][0x228] ;  /* 0x00008a00ff0a7b82 */ /* 0x000f700000000a00 */
[----:B------:R-:W4:Y:S01]  /*00a0*/  LDC.64 R26, c[0x0][0x218] ;  /* 0x00008600ff1a7b82 */ /* 0x000f220000000a00 */
[----:B-1----:R-:W-:-:S07]  /*00b0*/  IMAD.SHL.U32 R0, R0, 0x2, RZ ;  /* 0x0000000200007824 */ /* 0x002fce00078e00ff */
[----:B------:R-:W1:Y:S01]  /*00c0*/  LDC.64 R18, c[0x0][0x280] ;  /* 0x0000a000ff127b82 */ /* 0x000e620000000a00 */
[----:B------:R-:W-:-:S07]  /*00d0*/  LOP3.LUT R3, R0, 0xfe, RZ, 0xc0, !PT ;  /* 0x000000fe00037812 */ /* 0x000fce00078ec0ff */
[----:B------:R-:W1:Y:S01]  /*00e0*/  LDC.64 R12, c[0x0][0x268] ;  /* 0x00009a00ff0c7b82 */ /* 0x000e620000000a00 */
[----:B---3--:R-:W-:-:S05]  /*00f0*/  IMAD R0, R24, 0x100, R3 ;  /* 0x0000010018007824 */ /* 0x008fca00078e0203 */
[----:B------:R-:W-:Y:S02]  /*0100*/  SHF.R.S32.HI R3, RZ, 0x1f, R0 ;  /* 0x0000001fff037819 */ /* 0x000fe40000011400 */
[----:B------:R-:W-:Y:S01]  /*0110*/  ISETP.GE.AND P0, PT, R0, 0x400, PT ;  /* 0x000004000000780c */ /* 0x000fe20003f06270 */
[----:B------:R-:W3:Y:S01]  /*0120*/  LDC.64 R16, c[0x0][0x270] ;  /* 0x00009c00ff107b82 */ /* 0x000ee20000000a00 */
[----:B------:R-:W-:Y:S02]  /*0130*/  LEA.HI R22, R3, R0, RZ, 0x2 ;  /* 0x0000000003167211 */ /* 0x000fe400078f10ff */
[----:B------:R-:W-:Y:S02]  /*0140*/  CS2R R2, SRZ ;  /* 0x0000000000027805 */ /* 0x000fe4000001ff00 */
[----:B------:R-:W-:-:S03]  /*0150*/  LOP3.LUT R23, R22, 0xfffffffc, RZ, 0xc0, !PT ;  /* 0xfffffffc16177812 */ /* 0x000fc600078ec0ff */
[----:B------:R-:W3:Y:S02]  /*0160*/  LDC.64 R14, c[0x0][0x258] ;  /* 0x00009600ff0e7b82 */ /* 0x000ee40000000a00 */
[----:B------:R-:W-:Y:S01]  /*0170*/  IMAD.IADD R23, R0, 0x1, -R23 ;  /* 0x0000000100177824 */ /* 0x000fe200078e0a17 */
[----:B------:R-:W-:-:S03]  /*0180*/  SHF.R.S32.HI R25, RZ, 0x17, R24 ;  /* 0x00000017ff197819 */ /* 0x000fc60000011418 */
[----:B--2---:R-:W-:Y:S01]  /*0190*/  IMAD.WIDE R32, R23, 0x4, R8 ;  /* 0x0000000417207825 */ /* 0x004fe200078e0208 */
[----:B------:R-:W-:-:S03]  /*01a0*/  SGXT R25, R25, 0x1 ;  /* 0x000000011919781a */ /* 0x000fc60000000200 */
[----:B-----5:R-:W-:Y:S01]  /*01b0*/  IMAD.WIDE R28, R23, 0x4, R10 ;  /* 0x00000004171c7825 */ /* 0x020fe200078e020a */
[----:B------:R2:W5:Y:S01]  /*01c0*/  @!P0 LDG.E.EL.64 R6, desc[UR4][R32.64] ;  /* 0x0000000420068981 */ /* 0x000562000c2e1b00 */
[----:B------:R-:W-:Y:S02]  /*01d0*/  LEA.HI R24, R25, R0, RZ, 0x5 ;  /* 0x0000000019187211 */ /* 0x000fe400078f28ff */
[C---:B0---4-:R-:W-:Y:S01]  /*01e0*/  IMAD.WIDE R26, R23.reuse, 0x4, R26 ;  /* 0x00000004171a7825 */ /* 0x051fe200078e021a */
[----:B------:R1:W4:Y:S03]  /*01f0*/  @!P0 LDG.E.EL.64 R4, desc[UR4][R28.64] ;  /* 0x000000041c048981 */ /* 0x000326000c2e1b00 */
[C---:B--2---:R-:W-:Y:S01]  /*0200*/  IMAD.WIDE R32, R23.reuse, 0x4, R20 ;  /* 0x0000000417207825 */ /* 0x044fe200078e0214 */
[----:B------:R-:W-:Y:S01]  /*0210*/  SHF.R.S32.HI R24, RZ, 0x5, R24 ;  /* 0x00000005ff187819 */ /* 0x000fe20000011418 */
[----:B------:R-:W0:Y:S01]  /*0220*/  LDC.64 R20, c[0x0][0x238] ;  /* 0x00008e00ff147b82 */ /* 0x000e220000000a00 */
[----:B------:R-:W-:Y:S01]  /*0230*/  SHF.R.S32.HI R22, RZ, 0x2, R22 ;  /* 0x00000002ff167819 */ /* 0x000fe20000011416 */
[C---:B-1----:R-:W-:Y:S01]  /*0240*/  IMAD.WIDE R28, R23.reuse, 0x4, R18 ;  /* 0x00000004171c7825 */ /* 0x042fe200078e0212 */
[----:B------:R-:W-:Y:S01]  /*0250*/  LEA.HI R18, R24, R24, RZ, 0x3 ;  /* 0x0000001818127211 */ /* 0x000fe200078f18ff */
[----:B------:R3:W2:Y:S02]  /*0260*/  @!P0 LDG.E.EL.64 R2, desc[UR4][R26.64] ;  /* 0x000000041a028981 */ /* 0x0006a4000c2e1b00 */
[----:B------:R-:W-:Y:S01]  /*0270*/  IMAD.WIDE R34, R23, 0x4, R12 ;  /* 0x0000000417227825 */ /* 0x000fe200078e020c */
[----:B------:R-:W-:-:S02]  /*0280*/  CS2R R12, SRZ ;  /* 0x00000000000c7805 */ /* 0x000fc4000001ff00 */
[----:B------:R-:W-:Y:S02]  /*0290*/  LOP3.LUT R19, R18, 0xfffffff8, RZ, 0xc0, !PT ;  /* 0xfffffff812137812 */ /* 0x000fe400078ec0ff */
[----:B------:R-:W-:Y:S01]  /*02a0*/  LEA.HI R18, R22, R22, RZ, 0x3 ;  /* 0x0000001616127211 */ /* 0x000fe200078f18ff */
[----:B---3--:R-:W-:Y:S01]  /*02b0*/  IMAD.WIDE R26, R23, 0x4, R16 ;  /* 0x00000004171a7825 */ /* 0x008fe200078e0210 */
[----:B------:R-:W-:-:S03]  /*02c0*/  CS2R R8, SRZ ;  /* 0x0000000000087805 */ /* 0x000fc6000001ff00 */
[----:B------:R-:W-:Y:S01]  /*02d0*/  IMAD.WIDE R30, R23, 0x4, R14 ;  /* 0x00000004171e7825 */ /* 0x000fe200078e020e */
[----:B------:R1:W3:Y:S03]  /*02e0*/  @!P0 LDG.E.EL.64 R12, desc[UR4][R26.64] ;  /* 0x000000041a0c8981 */ /* 0x0002e6000c2e1b00 */
[----:B------:R-:W-:Y:S01]  /*02f0*/  IMAD.IADD R19, R24, 0x1, -R19 ;  /* 0x0000000118137824 */ /* 0x000fe200078e0a13 */
[----:B------:R1:W2:Y:S01]  /*0300*/  @!P0 LDG.E.EL.64 R8, desc[UR4][R30.64] ;  /* 0x000000041e088981 */ /* 0x0002a2000c2e1b00 */
[----:B------:R-:W-:Y:S02]  /*0310*/  CS2R R16, SRZ ;  /* 0x0000000000107805 */ /* 0x000fe4000001ff00 */
[----:B-1----:R-:W-:-:S04]  /*0320*/  LOP3.LUT R27, R18, 0xfffffff8, RZ, 0xc0, !PT ;  /* 0xfffffff8121b7812 */ /* 0x002fc800078ec0ff */
[----:B------:R1:W2:Y:S01]  /*0330*/  @!P0 LDG.E.EL.64 R16, desc[UR4][R28.64] ;  /* 0x000000041c108981 */ /* 0x0002a2000c2e1b00 */
[----:B------:R-:W-:Y:S02]  /*0340*/  IMAD.IADD R31, R22, 0x1, -R27 ;  /* 0x00000001161f7824 */ /* 0x000fe400078e0a1b */
[----:B0-----:R-:W-:Y:S01]  /*0350*/  IMAD.WIDE R26, R19, 0x8, R20 ;  /* 0x00000008131a7825 */ /* 0x001fe200078e0214 */
[----:B------:R-:W-:-:S03]  /*0360*/  CS2R R18, SRZ ;  /* 0x0000000000127805 */ /* 0x000fc6000001ff00 */
[----:B-1----:R-:W-:Y:S01]  /*0370*/  IMAD.WIDE R28, R31, 0x8, R20 ;  /* 0x000000081f1c7825 */ /* 0x002fe200078e0214 */
[----:B------:R-:W-:Y:S02]  /*0380*/  CS2R R20, SRZ ;  /* 0x0000000000147805 */ /* 0x000fe4000001ff00 */
[----:B------:R-:W-:Y:S01]  /*0390*/  LEA.HI R25, R25, R0, RZ, 0x8 ;  /* 0x0000000019197211 */ /* 0x000fe200078f40ff */
[----:B------:R-:W2:Y:S01]  /*03a0*/  @!P0 LDG.E.EL.64 R18, desc[UR4][R26.64] ;  /* 0x000000041a128981 */ /* 0x000ea2000c2e1b00 */
[----:B------:R-:W-:Y:S01]  /*03b0*/  CS2R R14, SRZ ;  /* 0x00000000000e7805 */ /* 0x000fe2000001ff00 */
[----:B------:R-:W0:Y:S02]  /*03c0*/  LDC.64 R30, c[0x0][0x220] ;  /* 0x00008800ff1e7b82 */ /* 0x000e240000000a00 */
[----:B------:R-:W3:Y:S01]  /*03d0*/  @!P0 LDG.E.EL.64 R20, desc[UR4][R28.64] ;  /* 0x000000041c148981 */ /* 0x000ee2000c2e1b00 */
[----:B------:R-:W-:-:S03]  /*03e0*/  SHF.R.S32.HI R22, RZ, 0x8, R25 ;  /* 0x00000008ff167819 */ /* 0x000fc60000011419 */
[----:B------:R1:W4:Y:S02]  /*03f0*/  @!P0 LDG.E.EL.64 R14, desc[UR4][R32.64] ;  /* 0x00000004200e8981 */ /* 0x000324000c2e1b00 */
[----:B------:R-:W-:Y:S01]  /*0400*/  IMAD R22, R22, 0x40, R23 ;  /* 0x0000004016167824 */ /* 0x000fe200078e0217 */
[----:B--2---:R-:W-:-:S04]  /*0410*/  SHF.R.U32.HI R24, RZ, 0x1d, R19 ;  /* 0x0000001dff187819 */ /* 0x004fc80000011613 */
[----:B------:R-:W-:Y:S02]  /*0420*/  LOP3.LUT R25, R24, 0x4, RZ, 0xc0, !PT ;  /* 0x0000000418197812 */ /* 0x000fe400078ec0ff */
[----:B---3--:R-:W-:Y:S02]  /*0430*/  SHF.R.U32.HI R23, RZ, 0x1d, R21 ;  /* 0x0000001dff177819 */ /* 0x008fe40000011615 */
[----:B------:R-:W-:Y:S02]  /*0440*/  IADD3 R25, P1, R18, R25, RZ ;  /* 0x0000001912197210 */ /* 0x000fe40007f3e0ff */
[----:B------:R-:W-:Y:S02]  /*0450*/  LOP3.LUT R23, R23, 0x4, RZ, 0xc0, !PT ;  /* 0x0000000417177812 */ /* 0x000fe400078ec0ff */
[----:B------:R-:W-:Y:S01]  /*0460*/  SHF.R.S32.HI R18, RZ, 0x1f, R22 ;  /* 0x0000001fff127819 */ /* 0x000fe20000011416 */
[----:B------:R-:W-:Y:S01]  /*0470*/  IMAD.X R19, RZ, RZ, R19, P1 ;  /* 0x000000ffff137224 */ /* 0x000fe200008e0613 */
[----:B------:R-:W-:-:S02]  /*0480*/  IADD3 R20, P1, R20, R23, RZ ;  /* 0x0000001714147210 */ /* 0x000fc40007f3e0ff */
[----:B------:R-:W-:-:S03]  /*0490*/  LEA R22, P2, R25, R22, 0x4 ;  /* 0x0000001619167211 */ /* 0x000fc600078420ff */
[----:B------:R-:W-:Y:S01]  /*04a0*/  IMAD.X R21, RZ, RZ, R21, P1 ;  /* 0x000000ffff157224 */ /* 0x000fe200008e0615 */
[----:B------:R-:W-:Y:S02]  /*04b0*/  LEA.HI.X R19, R25, R18, R19, 0x4, P2 ;  /* 0x0000001219137211 */ /* 0x000fe400010f2413 */
[----:B------:R-:W-:-:S04]  /*04c0*/  LEA R18, P1, R20, R22, 0x2 ;  /* 0x0000001614127211 */ /* 0x000fc800078210ff */
[----:B------:R-:W-:Y:S01]  /*04d0*/  LEA.HI.X R19, R20, R19, R21, 0x2, P1 ;  /* 0x0000001314137211 */ /* 0x000fe200008f1415 */
[----:B-1----:R-:W-:-:S03]  /*04e0*/  IMAD.SHL.U32 R32, R18, 0x4, RZ ;  /* 0x0000000412207824 */ /* 0x002fc600078e00ff */
[----:B------:R-:W-:Y:S02]  /*04f0*/  SHF.L.U64.HI R22, R18, 0x2, R19 ;  /* 0x0000000212167819 */ /* 0x000fe40000010213 */
[----:B------:R-:W-:-:S04]  /*0500*/  IADD3 R24, P1, R32, UR6, RZ ;  /* 0x0000000620187c10 */ /* 0x000fc8000ff3e0ff */
[----:B------:R-:W-:Y:S01]  /*0510*/  IADD3.X R25, R22, UR7, RZ, P1, !PT ;  /* 0x0000000716197c10 */ /* 0x000fe20008ffe4ff */
[----:B------:R-:W-:Y:S02]  /*0520*/  ULDC.64 UR6, c[0x0][0x250] ;  /* 0x0000940000067ab9 */ /* 0x000fe40000000a00 */
[----:B------:R-:W-:-:S04]  /*0530*/  IADD3 R28, P1, R32, UR6, RZ ;  /* 0x00000006201c7c10 */ /* 0x000fc8000ff3e0ff */
[----:B------:R-:W-:Y:S01]  /*0540*/  IADD3.X R29, R22, UR7, RZ, P1, !PT ;  /* 0x00000007161d7c10 */ /* 0x000fe20008ffe4ff */
[----:B------:R-:W-:Y:S01]  /*0550*/  ULDC.64 UR6, c[0x0][0x260] ;  /* 0x0000980000067ab9 */ /* 0x000fe20000000a00 */
[----:B------:R-:W-:Y:S02]  /*0560*/  CS2R R20, SRZ ;  /* 0x0000000000147805 */ /* 0x000fe4000001ff00 */
[----:B------:R-:W-:-:S04]  /*0570*/  IADD3 R32, P1, R32, UR6, RZ ;  /* 0x0000000620207c10 */ /* 0x000fc8000ff3e0ff */
[----:B------:R-:W-:Y:S02]  /*0580*/  IADD3.X R33, R22, UR7, RZ, P1, !PT ;  /* 0x0000000716217c10 */ /* 0x000fe40008ffe4ff */
[----:B------:R-:W-:Y:S01]  /*0590*/  CS2R R22, SRZ ;  /* 0x0000000000167805 */ /* 0x000fe2000001ff00 */
[----:B------:R1:W2:Y:S05]  /*05a0*/  @!P0 LDG.E.64 R20, desc[UR4][R28.64] ;  /* 0x000000041c148981 */ /* 0x0002aa000c1e1b00 */
[----:B------:R-:W3:Y:S01]  /*05b0*/  @!P0 LDG.E.64 R22, desc[UR4][R32.64] ;  /* 0x0000000420168981 */ /* 0x000ee2000c1e1b00 */
[----:B-1----:R-:W1:Y:S01]  /*05c0*/  LDC.64 R28, c[0x0][0x230] ;  /* 0x00008c00ff1c7b82 */ /* 0x002e620000000a00 */
[----:B------:R-:W-:Y:S01]  /*05d0*/  CS2R R18, SRZ ;  /* 0x0000000000127805 */ /* 0x000fe2000001ff00 */
[----:B0-----:R-:W-:-:S05]  /*05e0*/  IMAD.WIDE R30, R0, 0x4, R30 ;  /* 0x00000004001e7825 */ /* 0x001fca00078e021e */
[----:B------:R0:W5:Y:S02]  /*05f0*/  @!P0 LDG.E.64 R18, desc[UR4][R24.64] ;  /* 0x0000000418128981 */ /* 0x000164000c1e1b00 */
[----:B0-----:R-:W-:-:S06]  /*0600*/  CS2R R24, SRZ ;  /* 0x0000000000187805 */ /* 0x001fcc000001ff00 */
[----:B------:R-:W4:Y:S01]  /*0610*/  @!P0 LDG.E.64 R24, desc[UR4][R30.64] ;  /* 0x000000041e188981 */ /* 0x000f22000c1e1b00 */
[----:B-1----:R-:W-:Y:S01]  /*0620*/  IMAD.WIDE R28, R0, 0x4, R28 ;  /* 0x00000004001c7825 */ /* 0x002fe200078e021c */
[----:B------:R-:W-:-:S06]  /*0630*/  CS2R R10, SRZ ;  /* 0x00000000000a7805 */ /* 0x000fcc000001ff00 */
[----:B------:R-:W4:Y:S01]  /*0640*/  @!P0 LDG.E.EL.64 R10, desc[UR4][R34.64] ;  /* 0x00000004220a8981 */ /* 0x000f22000c2e1b00 */
[----:B--2---:R-:W-:-:S04]  /*0650*/  FADD R26, R21, R9 ;  /* 0x00000009151a7221 */ /* 0x004fc80000000000 */
[----:B---3--:R-:W-:Y:S01]  /*0660*/  FADD R23, R26, R23 ;  /* 0x000000171a177221 */ /* 0x008fe20000000000 */
[----:B------:R-:W-:-:S06]  /*0670*/  CS2R R26, SRZ ;  /* 0x00000000001a7805 */ /* 0x000fcc000001ff00 */
[----:B------:R0:W2:Y:S02]  /*0680*/  @!P0 LDG.E.64 R26, desc[UR4][R28.64] ;  /* 0x000000041c1a8981 */ /* 0x0000a4000c1e1b00 */
[----:B0-----:R-:W0:Y:S02]  /*0690*/  LDC.64 R28, c[0x0][0x210] ;  /* 0x00008400ff1c7b82 */ /* 0x001e240000000a00 */
[----:B0-----:R-:W-:Y:S01]  /*06a0*/  IMAD.WIDE R30, R0, 0x4, R28 ;  /* 0x00000004001e7825 */ /* 0x001fe200078e021c */
[----:B------:R-:W-:-:S06]  /*06b0*/  CS2R R28, SRZ ;  /* 0x00000000001c7805 */ /* 0x000fcc000001ff00 */
[----:B------:R-:W3:Y:S01]  /*06c0*/  @!P0 LDG.E.64 R28, desc[UR4][R30.64] ;  /* 0x000000041e1c8981 */ /* 0x000ee2000c1e1b00 */
[----:B------:R-:W-:Y:S01]  /*06d0*/  FADD R12, R12, 9.9999997473787516356e-06 ;  /* 0x3727c5ac0c0c7421 */ /* 0x000fe20000000000 */
[----:B------:R-:W-:Y:S01]  /*06e0*/  FADD R13, R13, 9.9999997473787516356e-06 ;  /* 0x3727c5ac0d0d7421 */ /* 0x000fe20000000000 */
[----:B----4-:R-:W-:Y:S02]  /*06f0*/  FADD R32, R5, R25 ;  /* 0x0000001905207221 */ /* 0x010fe40000000000 */
[----:B------:R-:W0:Y:S08]  /*0700*/  MUFU.SQRT R5, R12 ;  /* 0x0000000c00057308 */ /* 0x000e300000002000 */
[----:B------:R-:W1:Y:S01]  /*0710*/  MUFU.SQRT R9, R13 ;  /* 0x0000000d00097308 */ /* 0x000e620000002000 */
[----:B0-----:R-:W-:-:S02]  /*0720*/  FSETP.GT.AND P1, PT, R5, 8.50705917302346158658e+37, PT ;  /* 0x7e8000000500780b */ /* 0x001fc40003f24000 */
[----:B------:R-:W-:Y:S02]  /*0730*/  FSETP.GEU.AND P3, PT, R5, 1.175494350822287508e-38, PT ;  /* 0x008000000500780b */ /* 0x000fe40003f6e000 */
[C---:B-1----:R-:W-:Y:S02]  /*0740*/  FSETP.GT.AND P2, PT, R9.reuse, 8.50705917302346158658e+37, PT ;  /* 0x7e8000000900780b */ /* 0x042fe40003f44000 */
[----:B------:R-:W-:-:S07]  /*0750*/  FSETP.GEU.AND P4, PT, R9, 1.175494350822287508e-38, PT ;  /* 0x008000000900780b */ /* 0x000fce0003f8e000 */
[----:B------:R-:W-:-:S04]  /*0760*/  @P1 FMUL R5, R5, 0.25 ;  /* 0x3e80000005051820 */ /* 0x000fc80000400000 */
[----:B------:R-:W-:Y:S01]  /*0770*/  @!P3 FMUL R5, R5, 16777216 ;  /* 0x4b8000000505b820 */ /* 0x000fe20000400000 */
[----:B------:R-:W-:Y:S01]  /*0780*/  @P2 FMUL R9, R9, 0.25 ;  /* 0x3e80000009092820 */ /* 0x000fe20000400000 */
[----:B-----5:R-:W-:-:S03]  /*0790*/  FADD R7, R19, R7 ;  /* 0x0000000713077221 */ /* 0x020fc60000000000 */
[----:B------:R-:W-:Y:S01]  /*07a0*/  @!P4 FMUL R9, R9, 16777216 ;  /* 0x4b8000000909c820 */ /* 0x000fe20000400000 */
[----:B------:R-:W-:Y:S01]  /*07b0*/  FADD R19, R20, R8 ;  /* 0x0000000814137221 */ /* 0x000fe20000000000 */
[----:B------:R-:W-:Y:S01]  /*07c0*/  FADD R13, R4, R24 ;  /* 0x00000018040d7221 */ /* 0x000fe20000000000 */
[----:B------:R-:W0:Y:S01]  /*07d0*/  MUFU.RCP R5, R5 ;  /* 0x0000000500057308 */ /* 0x000e220000001000 */
[----:B------:R-:W-:Y:S02]  /*07e0*/  IMAD.MOV.U32 R12, RZ, RZ, 0x3e800000 ;  /* 0x3e800000ff0c7424 */ /* 0x000fe400078e00ff */
[----:B------:R-:W-:Y:S01]  /*07f0*/  FADD R6, R18, R6 ;  /* 0x0000000612067221 */ /* 0x000fe20000000000 */
[----:B------:R-:W-:-:S04]  /*0800*/  FADD R19, R19, R22 ;  /* 0x0000001613137221 */ /* 0x000fc80000000000 */
[----:B------:R-:W1:Y:S01]  /*0810*/  MUFU.RCP R9, R9 ;  /* 0x0000000900097308 */ /* 0x000e620000001000 */
[----:B------:R-:W-:Y:S01]  /*0820*/  FSEL R8, R12, 1, P1 ;  /* 0x3f8000000c087808 */ /* 0x000fe20000800000 */
[----:B------:R-:W-:Y:S01]  /*0830*/  FADD R6, R6, R19 ;  /* 0x0000001306067221 */ /* 0x000fe20000000000 */
[----:B------:R-:W-:Y:S01]  /*0840*/  FSEL R12, R12, 1, P2 ;  /* 0x3f8000000c0c7808 */ /* 0x000fe20001000000 */
[----:B------:R-:W-:Y:S02]  /*0850*/  FADD R7, R7, R23 ;  /* 0x0000001707077221 */ /* 0x000fe40000000000 */
[----:B------:R-:W-:Y:S02]  /*0860*/  @!P3 FMUL R8, R8, 16777216 ;  /* 0x4b8000000808b820 */ /* 0x000fe40000400000 */
[----:B------:R-:W-:Y:S02]  /*0870*/  @!P4 FMUL R12, R12, 16777216 ;  /* 0x4b8000000c0cc820 */ /* 0x000fe40000400000 */
[----:B0-----:R-:W-:-:S02]  /*0880*/  FMUL R5, R5, R8 ;  /* 0x0000000805057220 */ /* 0x001fc40000400000 */
[----:B-1----:R-:W-:Y:S01]  /*0890*/  FMUL R12, R9, R12 ;  /* 0x0000000c090c7220 */ /* 0x002fe20000400000 */
[----:B--2---:R-:W-:Y:S01]  /*08a0*/  FADD R13, R13, R26 ;  /* 0x0000001a0d0d7221 */ /* 0x004fe20000000000 */
[----:B------:R-:W-:Y:S01]  /*08b0*/  FADD R27, R32, R27 ;  /* 0x0000001b201b7221 */ /* 0x000fe20000000000 */
[----:B---3--:R-:W-:Y:S01]  /*08c0*/  FADD R2, R2, R28 ;  /* 0x0000001c02027221 */ /* 0x008fe20000000000 */
[----:B------:R-:W-:-:S03]  /*08d0*/  FADD R4, R3, R29 ;  /* 0x0000001d03047221 */ /* 0x000fc60000000000 */
[----:B------:R-:W-:Y:S01]  /*08e0*/  FADD R13, R2, R13 ;  /* 0x0000000d020d7221 */ /* 0x000fe20000000000 */
[----:B------:R-:W-:Y:S01]  /*08f0*/  FADD R4, R4, R27 ;  /* 0x0000001b04047221 */ /* 0x000fe20000000000 */
[----:B------:R-:W0:Y:S02]  /*0900*/  LDC.64 R2, c[0x0][0x288] ;  /* 0x0000a200ff027b82 */ /* 0x000e240000000a00 */
[----:B------:R-:W-:Y:S01]  /*0910*/  FADD R6, R6, R13 ;  /* 0x0000000d06067221 */ /* 0x000fe20000000000 */
[----:B------:R-:W-:-:S03]  /*0920*/  FADD R7, R7, R4 ;  /* 0x0000000407077221 */ /* 0x000fc60000000000 */
[----:B------:R-:W-:Y:S01]  /*0930*/  FADD R10, R6, -R10 ;  /* 0x8000000a060a7221 */ /* 0x000fe20000000000 */
[----:B------:R-:W-:-:S03]  /*0940*/  FADD R11, R7, -R11 ;  /* 0x8000000b070b7221 */ /* 0x000fc60000000000 */
[----:B------:R-:W-:Y:S01]  /*0950*/  FMUL R5, R10, R5 ;  /* 0x000000050a057220 */ /* 0x000fe20000400000 */
[----:B------:R-:W-:-:S03]  /*0960*/  FMUL R12, R11, R12 ;  /* 0x0000000c0b0c7220 */ /* 0x000fc60000400000 */
[----:B------:R-:W-:Y:S01]  /*0970*/  FFMA R5, R5, R14, R16 ;  /* 0x0000000e05057223 */ /* 0x000fe20000000010 */
[----:B------:R-:W-:Y:S01]  /*0980*/  FFMA R12, R12, R15, R17 ;  /* 0x0000000f0c0c7223 */ /* 0x000fe20000000011 */
[----:B------:R1:W-:Y:S03]  /*0990*/  @!P0 STG.E.64 desc[UR4][R30.64], R6 ;  /* 0x000000061e008986 */ /* 0x0003e6000c101b04 */
[C---:B------:R-:W-:Y:S02]  /*09a0*/  FSETP.GEU.AND P1, PT, R5.reuse, RZ, PT ;  /* 0x000000ff0500720b */ /* 0x040fe40003f2e000 */
[----:B------:R-:W-:Y:S02]  /*09b0*/  FSETP.GEU.AND P2, PT, R12, RZ, PT ;  /* 0x000000ff0c00720b */ /* 0x000fe40003f4e000 */
[----:B------:R-:W-:Y:S01]  /*09c0*/  FSEL R4, R5, RZ, P1 ;  /* 0x000000ff05047208 */ /* 0x000fe20000800000 */
[----:B0-----:R-:W-:Y:S01]  /*09d0*/  IMAD.WIDE R2, R0, 0x4, R2 ;  /* 0x0000000400027825 */ /* 0x001fe200078e0202 */
[----:B------:R-:W-:Y:S01]  /*09e0*/  FSEL R5, R12, RZ, P2 ;  /* 0x000000ff0c057208 */ /* 0x000fe20001000000 */
[----:B------:R-:W-:Y:S08]  /*09f0*/  @P0 EXIT ;  /* 0x000000000000094d */ /* 0x000ff00003800000 */
[----:B------:R-:W-:Y:S01]  /*0a00*/  STG.E.64 desc[UR4][R2.64], R4 ;  /* 0x0000000402007986 */ /* 0x000fe2000c101b04 */
[----:B------:R-:W-:Y:S05]  /*0a10*/  EXIT ;  /* 0x000000000000794d */ /* 0x000fea0003800000 */
.L_x_0:
[----:B------:R-:W-:-:S00]  /*0a20*/  BRA `(.L_x_0) ;  /* 0xfffffffc00fc7947 */ /* 0x000fc0000383ffff */
[----:B------:R-:W-:-:S00]  /*0a30*/  NOP ;  /* 0x0000000000007918 */ /* 0x000fc00000000000 */
        /* <DEDUP_REMOVED lines=12> */
.L_x_1:


//--------------------- .nv.global.init           --------------------------
	.section	.nv.global.init,"aw",@progbits
.nv.global.init:
	.type		_$_str,@object
	.size		_$_str,(_$_str_$_2 - _$_str)
_$_str:
        /*0000*/ 	.byte	0x5f, 0x5f, 0x43, 0x55, 0x44, 0x41, 0x5f, 0x46, 0x54, 0x5a, 0x00
	.type		_$_str_$_2,@object
	.size		_$_str_$_2,(.L_1 - _$_str_$_2)
_$_str_$_2:
        /*000b*/ 	.byte	0x5f, 0x5f, 0x43, 0x55, 0x44, 0x41, 0x5f, 0x50, 0x52, 0x45, 0x43, 0x5f, 0x53, 0x51, 0x52, 0x54
        /*001b*/ 	.byte	0x00
.L_1:


//--------------------- .nv.constant0.triton_poi_fused__native_batch_norm_legit_no_training__unsafe_index_add_convolution_relu_46 --------------------------
	.section	.nv.constant0.triton_poi_fused__native_batch_norm_legit_no_training__unsafe_index_add_convolution_relu_46,"a",@progbits
	.sectionflags	@""
	.align	4
.nv.constant0.triton_poi_fused__native_batch_norm_legit_no_training__unsafe_index_add_convolution_relu_46:
	.zero		660
